//
// Generated by NVIDIA NVVM Compiler
//
// Compiler Build ID: CL-36424714
// Cuda compilation tools, release 13.0, V13.0.88
// Based on NVVM 20.0.0
//

.version 9.0
.target sm_100
.address_size 64

	// .globl	_Z11conv2d_cudaPPdS0_S0_ii

.visible .entry _Z11conv2d_cudaPPdS0_S0_ii(
	.param .u64 .ptr .align 1 _Z11conv2d_cudaPPdS0_S0_ii_param_0,
	.param .u64 .ptr .align 1 _Z11conv2d_cudaPPdS0_S0_ii_param_1,
	.param .u64 .ptr .align 1 _Z11conv2d_cudaPPdS0_S0_ii_param_2,
	.param .u32 _Z11conv2d_cudaPPdS0_S0_ii_param_3,
	.param .u32 _Z11conv2d_cudaPPdS0_S0_ii_param_4
)
{
	.reg .pred 	%p<11>;
	.reg .b32 	%r<41>;
	.reg .b64 	%rd<179>;
	.reg .b64 	%fd<61>;

	ld.param.u64 	%rd12, [_Z11conv2d_cudaPPdS0_S0_ii_param_1];
	ld.param.u64 	%rd13, [_Z11conv2d_cudaPPdS0_S0_ii_param_2];
	ld.param.u32 	%r18, [_Z11conv2d_cudaPPdS0_S0_ii_param_3];
	ld.param.u32 	%r17, [_Z11conv2d_cudaPPdS0_S0_ii_param_4];
	mov.u32 	%r19, %tid.x;
	mov.u32 	%r20, %ntid.x;
	mov.u32 	%r21, %ctaid.x;
	mad.lo.s32 	%r1, %r20, %r21, %r19;
	mov.u32 	%r22, %tid.y;
	mov.u32 	%r23, %ntid.y;
	mov.u32 	%r24, %ctaid.y;
	mad.lo.s32 	%r25, %r23, %r24, %r22;
	sub.s32 	%r26, %r18, %r17;
	max.s32 	%r28, %r1, %r25;
	setp.gt.s32 	%p1, %r28, %r26;
	@%p1 bra 	$L__BB0_15;
	cvta.to.global.u64 	%rd14, %rd13;
	mul.wide.s32 	%rd15, %r1, 8;
	add.s64 	%rd1, %rd14, %rd15;
	ld.global.u64 	%rd16, [%rd1];
	cvta.to.global.u64 	%rd17, %rd16;
	cvt.u64.u32 	%rd2, %r25;
	mul.wide.u32 	%rd18, %r25, 8;
	add.s64 	%rd19, %rd17, %rd18;
	mov.b64 	%rd20, 0;
	st.global.u64 	[%rd19], %rd20;
	setp.lt.s32 	%p2, %r17, 1;
	@%p2 bra 	$L__BB0_15;
	and.b32  	%r3, %r17, 7;
	and.b32  	%r4, %r17, 3;
	and.b32  	%r5, %r17, 2147483640;
	and.b32  	%r6, %r17, 1;
	neg.s32 	%r7, %r5;
	cvta.to.global.u64 	%rd3, %rd12;
	mov.b32 	%r36, 0;
	shl.b64 	%rd174, %rd2, 3;
$L__BB0_3:
	ld.param.u64 	%rd176, [_Z11conv2d_cudaPPdS0_S0_ii_param_0];
	setp.lt.u32 	%p3, %r17, 8;
	add.s32 	%r31, %r36, %r1;
	cvta.to.global.u64 	%rd21, %rd176;
	mul.wide.s32 	%rd22, %r31, 8;
	add.s64 	%rd4, %rd21, %rd22;
	mul.wide.u32 	%rd23, %r36, 8;
	add.s64 	%rd5, %rd3, %rd23;
	mov.b32 	%r39, 0;
	@%p3 bra 	$L__BB0_6;
	shl.b64 	%rd177, %rd2, 3;
	mov.b64 	%rd178, 0;
	mov.u32 	%r37, %r7;
$L__BB0_5:
	.pragma "nounroll";
	ld.global.u64 	%rd25, [%rd4];
	cvta.to.global.u64 	%rd26, %rd25;
	add.s64 	%rd27, %rd26, %rd177;
	ld.global.f64 	%fd1, [%rd27];
	ld.global.u64 	%rd28, [%rd5];
	cvta.to.global.u64 	%rd29, %rd28;
	add.s64 	%rd30, %rd29, %rd178;
	ld.global.f64 	%fd2, [%rd30];
	ld.global.u64 	%rd31, [%rd1];
	cvta.to.global.u64 	%rd32, %rd31;
	shl.b64 	%rd33, %rd2, 3;
	add.s64 	%rd34, %rd32, %rd33;
	ld.global.f64 	%fd3, [%rd34];
	fma.rn.f64 	%fd4, %fd1, %fd2, %fd3;
	st.global.f64 	[%rd34], %fd4;
	ld.global.u64 	%rd35, [%rd4];
	cvta.to.global.u64 	%rd36, %rd35;
	add.s64 	%rd37, %rd36, %rd177;
	ld.global.f64 	%fd5, [%rd37+8];
	ld.global.u64 	%rd38, [%rd5];
	cvta.to.global.u64 	%rd39, %rd38;
	add.s64 	%rd40, %rd39, %rd178;
	ld.global.f64 	%fd6, [%rd40+8];
	ld.global.u64 	%rd41, [%rd1];
	cvta.to.global.u64 	%rd42, %rd41;
	add.s64 	%rd43, %rd42, %rd33;
	ld.global.f64 	%fd7, [%rd43];
	fma.rn.f64 	%fd8, %fd5, %fd6, %fd7;
	st.global.f64 	[%rd43], %fd8;
	ld.global.u64 	%rd44, [%rd4];
	cvta.to.global.u64 	%rd45, %rd44;
	add.s64 	%rd46, %rd45, %rd177;
	ld.global.f64 	%fd9, [%rd46+16];
	ld.global.u64 	%rd47, [%rd5];
	cvta.to.global.u64 	%rd48, %rd47;
	add.s64 	%rd49, %rd48, %rd178;
	ld.global.f64 	%fd10, [%rd49+16];
	ld.global.u64 	%rd50, [%rd1];
	cvta.to.global.u64 	%rd51, %rd50;
	add.s64 	%rd52, %rd51, %rd33;
	ld.global.f64 	%fd11, [%rd52];
	fma.rn.f64 	%fd12, %fd9, %fd10, %fd11;
	st.global.f64 	[%rd52], %fd12;
	ld.global.u64 	%rd53, [%rd4];
	cvta.to.global.u64 	%rd54, %rd53;
	add.s64 	%rd55, %rd54, %rd177;
	ld.global.f64 	%fd13, [%rd55+24];
	ld.global.u64 	%rd56, [%rd5];
	cvta.to.global.u64 	%rd57, %rd56;
	add.s64 	%rd58, %rd57, %rd178;
	ld.global.f64 	%fd14, [%rd58+24];
	ld.global.u64 	%rd59, [%rd1];
	cvta.to.global.u64 	%rd60, %rd59;
	add.s64 	%rd61, %rd60, %rd33;
	ld.global.f64 	%fd15, [%rd61];
	fma.rn.f64 	%fd16, %fd13, %fd14, %fd15;
	st.global.f64 	[%rd61], %fd16;
	ld.global.u64 	%rd62, [%rd4];
	cvta.to.global.u64 	%rd63, %rd62;
	add.s64 	%rd64, %rd63, %rd177;
	ld.global.f64 	%fd17, [%rd64+32];
	ld.global.u64 	%rd65, [%rd5];
	cvta.to.global.u64 	%rd66, %rd65;
	add.s64 	%rd67, %rd66, %rd178;
	ld.global.f64 	%fd18, [%rd67+32];
	ld.global.u64 	%rd68, [%rd1];
	cvta.to.global.u64 	%rd69, %rd68;
	add.s64 	%rd70, %rd69, %rd33;
	ld.global.f64 	%fd19, [%rd70];
	fma.rn.f64 	%fd20, %fd17, %fd18, %fd19;
	st.global.f64 	[%rd70], %fd20;
	ld.global.u64 	%rd71, [%rd4];
	cvta.to.global.u64 	%rd72, %rd71;
	add.s64 	%rd73, %rd72, %rd177;
	ld.global.f64 	%fd21, [%rd73+40];
	ld.global.u64 	%rd74, [%rd5];
	cvta.to.global.u64 	%rd75, %rd74;
	add.s64 	%rd76, %rd75, %rd178;
	ld.global.f64 	%fd22, [%rd76+40];
	ld.global.u64 	%rd77, [%rd1];
	cvta.to.global.u64 	%rd78, %rd77;
	add.s64 	%rd79, %rd78, %rd33;
	ld.global.f64 	%fd23, [%rd79];
	fma.rn.f64 	%fd24, %fd21, %fd22, %fd23;
	st.global.f64 	[%rd79], %fd24;
	ld.global.u64 	%rd80, [%rd4];
	cvta.to.global.u64 	%rd81, %rd80;
	add.s64 	%rd82, %rd81, %rd177;
	ld.global.f64 	%fd25, [%rd82+48];
	ld.global.u64 	%rd83, [%rd5];
	cvta.to.global.u64 	%rd84, %rd83;
	add.s64 	%rd85, %rd84, %rd178;
	ld.global.f64 	%fd26, [%rd85+48];
	ld.global.u64 	%rd86, [%rd1];
	cvta.to.global.u64 	%rd87, %rd86;
	add.s64 	%rd88, %rd87, %rd33;
	ld.global.f64 	%fd27, [%rd88];
	fma.rn.f64 	%fd28, %fd25, %fd26, %fd27;
	st.global.f64 	[%rd88], %fd28;
	ld.global.u64 	%rd89, [%rd4];
	cvta.to.global.u64 	%rd90, %rd89;
	add.s64 	%rd91, %rd90, %rd177;
	ld.global.f64 	%fd29, [%rd91+56];
	ld.global.u64 	%rd92, [%rd5];
	cvta.to.global.u64 	%rd93, %rd92;
	add.s64 	%rd94, %rd93, %rd178;
	ld.global.f64 	%fd30, [%rd94+56];
	ld.global.u64 	%rd95, [%rd1];
	cvta.to.global.u64 	%rd96, %rd95;
	add.s64 	%rd97, %rd96, %rd33;
	ld.global.f64 	%fd31, [%rd97];
	fma.rn.f64 	%fd32, %fd29, %fd30, %fd31;
	st.global.f64 	[%rd97], %fd32;
	add.s32 	%r37, %r37, 8;
	add.s64 	%rd178, %rd178, 64;
	add.s64 	%rd177, %rd177, 64;
	setp.ne.s32 	%p4, %r37, 0;
	mov.u32 	%r39, %r5;
	@%p4 bra 	$L__BB0_5;
$L__BB0_6:
	setp.eq.s32 	%p5, %r3, 0;
	@%p5 bra 	$L__BB0_14;
	add.s32 	%r32, %r3, -1;
	setp.lt.u32 	%p6, %r32, 3;
	@%p6 bra 	$L__BB0_9;
	ld.global.u64 	%rd98, [%rd4];
	cvta.to.global.u64 	%rd99, %rd98;
	add.s32 	%r33, %r39, %r25;
	mul.wide.u32 	%rd100, %r33, 8;
	add.s64 	%rd101, %rd99, %rd100;
	ld.global.f64 	%fd33, [%rd101];
	ld.global.u64 	%rd102, [%rd5];
	cvta.to.global.u64 	%rd103, %rd102;
	cvt.u64.u32 	%rd104, %r39;
	mul.wide.u32 	%rd105, %r39, 8;
	add.s64 	%rd106, %rd103, %rd105;
	ld.global.f64 	%fd34, [%rd106];
	ld.global.u64 	%rd107, [%rd1];
	cvta.to.global.u64 	%rd108, %rd107;
	shl.b64 	%rd109, %rd2, 3;
	add.s64 	%rd110, %rd108, %rd109;
	ld.global.f64 	%fd35, [%rd110];
	fma.rn.f64 	%fd36, %fd33, %fd34, %fd35;
	st.global.f64 	[%rd110], %fd36;
	ld.global.u64 	%rd111, [%rd4];
	cvta.to.global.u64 	%rd112, %rd111;
	add.s64 	%rd113, %rd104, %rd2;
	shl.b64 	%rd114, %rd113, 3;
	add.s64 	%rd115, %rd112, %rd114;
	ld.global.f64 	%fd37, [%rd115+8];
	ld.global.u64 	%rd116, [%rd5];
	cvta.to.global.u64 	%rd117, %rd116;
	add.s64 	%rd118, %rd117, %rd105;
	ld.global.f64 	%fd38, [%rd118+8];
	ld.global.u64 	%rd119, [%rd1];
	cvta.to.global.u64 	%rd120, %rd119;
	add.s64 	%rd121, %rd120, %rd109;
	ld.global.f64 	%fd39, [%rd121];
	fma.rn.f64 	%fd40, %fd37, %fd38, %fd39;
	st.global.f64 	[%rd121], %fd40;
	ld.global.u64 	%rd122, [%rd4];
	cvta.to.global.u64 	%rd123, %rd122;
	add.s64 	%rd124, %rd123, %rd114;
	ld.global.f64 	%fd41, [%rd124+16];
	ld.global.u64 	%rd125, [%rd5];
	cvta.to.global.u64 	%rd126, %rd125;
	add.s64 	%rd127, %rd126, %rd105;
	ld.global.f64 	%fd42, [%rd127+16];
	ld.global.u64 	%rd128, [%rd1];
	cvta.to.global.u64 	%rd129, %rd128;
	add.s64 	%rd130, %rd129, %rd109;
	ld.global.f64 	%fd43, [%rd130];
	fma.rn.f64 	%fd44, %fd41, %fd42, %fd43;
	st.global.f64 	[%rd130], %fd44;
	ld.global.u64 	%rd131, [%rd4];
	cvta.to.global.u64 	%rd132, %rd131;
	add.s64 	%rd133, %rd132, %rd114;
	ld.global.f64 	%fd45, [%rd133+24];
	ld.global.u64 	%rd134, [%rd5];
	cvta.to.global.u64 	%rd135, %rd134;
	add.s64 	%rd136, %rd135, %rd105;
	ld.global.f64 	%fd46, [%rd136+24];
	ld.global.u64 	%rd137, [%rd1];
	cvta.to.global.u64 	%rd138, %rd137;
	add.s64 	%rd139, %rd138, %rd109;
	ld.global.f64 	%fd47, [%rd139];
	fma.rn.f64 	%fd48, %fd45, %fd46, %fd47;
	st.global.f64 	[%rd139], %fd48;
	add.s32 	%r39, %r39, 4;
$L__BB0_9:
	setp.eq.s32 	%p7, %r4, 0;
	@%p7 bra 	$L__BB0_14;
	setp.eq.s32 	%p8, %r4, 1;
	@%p8 bra 	$L__BB0_12;
	ld.global.u64 	%rd140, [%rd4];
	cvta.to.global.u64 	%rd141, %rd140;
	add.s32 	%r34, %r39, %r25;
	mul.wide.u32 	%rd142, %r34, 8;
	add.s64 	%rd143, %rd141, %rd142;
	ld.global.f64 	%fd49, [%rd143];
	ld.global.u64 	%rd144, [%rd5];
	cvta.to.global.u64 	%rd145, %rd144;
	cvt.u64.u32 	%rd146, %r39;
	mul.wide.u32 	%rd147, %r39, 8;
	add.s64 	%rd148, %rd145, %rd147;
	ld.global.f64 	%fd50, [%rd148];
	ld.global.u64 	%rd149, [%rd1];
	cvta.to.global.u64 	%rd150, %rd149;
	add.s64 	%rd152, %rd150, %rd174;
	ld.global.f64 	%fd51, [%rd152];
	fma.rn.f64 	%fd52, %fd49, %fd50, %fd51;
	st.global.f64 	[%rd152], %fd52;
	ld.global.u64 	%rd153, [%rd4];
	cvta.to.global.u64 	%rd154, %rd153;
	add.s64 	%rd155, %rd146, %rd2;
	shl.b64 	%rd156, %rd155, 3;
	add.s64 	%rd157, %rd154, %rd156;
	ld.global.f64 	%fd53, [%rd157+8];
	ld.global.u64 	%rd158, [%rd5];
	cvta.to.global.u64 	%rd159, %rd158;
	add.s64 	%rd160, %rd159, %rd147;
	ld.global.f64 	%fd54, [%rd160+8];
	ld.global.u64 	%rd161, [%rd1];
	cvta.to.global.u64 	%rd162, %rd161;
	add.s64 	%rd163, %rd162, %rd174;
	ld.global.f64 	%fd55, [%rd163];
	fma.rn.f64 	%fd56, %fd53, %fd54, %fd55;
	st.global.f64 	[%rd163], %fd56;
	add.s32 	%r39, %r39, 2;
$L__BB0_12:
	setp.eq.s32 	%p9, %r6, 0;
	@%p9 bra 	$L__BB0_14;
	ld.global.u64 	%rd164, [%rd4];
	cvta.to.global.u64 	%rd165, %rd164;
	add.s32 	%r35, %r39, %r25;
	mul.wide.u32 	%rd166, %r35, 8;
	add.s64 	%rd167, %rd165, %rd166;
	ld.global.f64 	%fd57, [%rd167];
	ld.global.u64 	%rd168, [%rd5];
	cvta.to.global.u64 	%rd169, %rd168;
	mul.wide.u32 	%rd170, %r39, 8;
	add.s64 	%rd171, %rd169, %rd170;
	ld.global.f64 	%fd58, [%rd171];
	ld.global.u64 	%rd172, [%rd1];
	cvta.to.global.u64 	%rd173, %rd172;
	add.s64 	%rd175, %rd173, %rd174;
	ld.global.f64 	%fd59, [%rd175];
	fma.rn.f64 	%fd60, %fd57, %fd58, %fd59;
	st.global.f64 	[%rd175], %fd60;
$L__BB0_14:
	add.s32 	%r36, %r36, 1;
	setp.ne.s32 	%p10, %r36, %r17;
	@%p10 bra 	$L__BB0_3;
$L__BB0_15:
	ret;

}


// ===== COMPILED SASS (sm_100) =====

	.target	sm_100

	.elftype	@"ET_EXEC"


//--------------------- .note.nv.tkinfo           --------------------------
	.section	.note.nv.tkinfo,"",@"SHT_NOTE"
	.sectionflags	@"SHF_NOTE_NV_TKINFO"
	.tkinfo
        /*0018*/ 	.word	0x00000002
        /*0030*/ 	.string	""
        /*0030*/ 	.string	"ptxas"
        /*0030*/ 	.string	"Cuda compilation tools, release 13.0, V13.0.88"
        /*0030*/ 	.string	"Build cuda_13.0.r13.0/compiler.36424714_0"
        /*0030*/ 	.string	"-arch sm_100 -m 64 "



//--------------------- .note.nv.cuinfo           --------------------------
	.section	.note.nv.cuinfo,"",@"SHT_NOTE"
	.sectionflags	@"SHF_NOTE_NV_CUINFO"
        /*0018*/ 	.short	0x0002
        /*001a*/ 	.short	0x0064
        /*001c*/ 	.short	0x0082
	.zero		2


//--------------------- .nv.info                  --------------------------
	.section	.nv.info,"",@"SHT_CUDA_INFO"
	.align	4


	//----- nvinfo : EIATTR_REGCOUNT
	.align		4
        /*0000*/ 	.byte	0x04, 0x2f
        /*0002*/ 	.short	(.L_1 - .L_0)
	.align		4
.L_0:
        /*0004*/ 	.word	index@(_Z11conv2d_cudaPPdS0_S0_ii)
        /*0008*/ 	.word	0x00000020


	//----- nvinfo : EIATTR_FRAME_SIZE
	.align		4
.L_1:
        /*000c*/ 	.byte	0x04, 0x11
        /*000e*/ 	.short	(.L_3 - .L_2)
	.align		4
.L_2:
        /*0010*/ 	.word	index@(_Z11conv2d_cudaPPdS0_S0_ii)
        /*0014*/ 	.word	0x00000000


	//----- nvinfo : EIATTR_MIN_STACK_SIZE
	.align		4
.L_3:
        /*0018*/ 	.byte	0x04, 0x12
        /*001a*/ 	.short	(.L_5 - .L_4)
	.align		4
.L_4:
        /*001c*/ 	.word	index@(_Z11conv2d_cudaPPdS0_S0_ii)
        /*0020*/ 	.word	0x00000000
.L_5:


//--------------------- .nv.compat                --------------------------
	.section	.nv.compat,"",@"SHT_CUDA_COMPAT_INFO"
	.align	4
        /*0000*/ 	.byte	0x02, 0x09, 0x00, 0x00, 0x02, 0x02, 0x01, 0x00, 0x02, 0x05, 0x05, 0x00, 0x03, 0x07, 0x01, 0x01
        /*0010*/ 	.byte	0x02, 0x03, 0x00, 0x00, 0x02, 0x06, 0x01, 0x00, 0x04, 0x0b, 0x08, 0x00, 0x01, 0x00, 0x00, 0x00
        /*0020*/ 	.byte	0x00, 0x00, 0x00, 0x00


//--------------------- .nv.info._Z11conv2d_cudaPPdS0_S0_ii --------------------------
	.section	.nv.info._Z11conv2d_cudaPPdS0_S0_ii,"",@"SHT_CUDA_INFO"
	.sectionflags	@""
	.align	4


	//----- nvinfo : EIATTR_CUDA_API_VERSION
	.align		4
        /*0000*/ 	.byte	0x04, 0x37
        /*0002*/ 	.short	(.L_7 - .L_6)
.L_6:
        /*0004*/ 	.word	0x00000082


	//----- nvinfo : EIATTR_KPARAM_INFO
	.align		4
.L_7:
        /*0008*/ 	.byte	0x04, 0x17
        /*000a*/ 	.short	(.L_9 - .L_8)
.L_8:
        /*000c*/ 	.word	0x00000000
        /*0010*/ 	.short	0x0004
        /*0012*/ 	.short	0x001c
        /*0014*/ 	.byte	0x00, 0xf0, 0x11, 0x00


	//----- nvinfo : EIATTR_KPARAM_INFO
	.align		4
.L_9:
        /*0018*/ 	.byte	0x04, 0x17
        /*001a*/ 	.short	(.L_11 - .L_10)
.L_10:
        /*001c*/ 	.word	0x00000000
        /*0020*/ 	.short	0x0003
        /*0022*/ 	.short	0x0018
        /*0024*/ 	.byte	0x00, 0xf0, 0x11, 0x00


	//----- nvinfo : EIATTR_KPARAM_INFO
	.align		4
.L_11:
        /*0028*/ 	.byte	0x04, 0x17
        /*002a*/ 	.short	(.L_13 - .L_12)
.L_12:
        /*002c*/ 	.word	0x00000000
        /*0030*/ 	.short	0x0002
        /*0032*/ 	.short	0x0010
        /*0034*/ 	.byte	0x00, 0xf5, 0x21, 0x00


	//----- nvinfo : EIATTR_KPARAM_INFO
	.align		4
.L_13:
        /*0038*/ 	.byte	0x04, 0x17
        /*003a*/ 	.short	(.L_15 - .L_14)
.L_14:
        /*003c*/ 	.word	0x00000000
        /*0040*/ 	.short	0x0001
        /*0042*/ 	.short	0x0008
        /*0044*/ 	.byte	0x00, 0xf5, 0x21, 0x00


	//----- nvinfo : EIATTR_KPARAM_INFO
	.align		4
.L_15:
        /*0048*/ 	.byte	0x04, 0x17
        /*004a*/ 	.short	(.L_17 - .L_16)
.L_16:
        /*004c*/ 	.word	0x00000000
        /*0050*/ 	.short	0x0000
        /*0052*/ 	.short	0x0000
        /*0054*/ 	.byte	0x00, 0xf5, 0x21, 0x00


	//----- nvinfo : EIATTR_SPARSE_MMA_MASK
	.align		4
.L_17:
        /*0058*/ 	.byte	0x03, 0x50
        /*005a*/ 	.short	0x0000


	//----- nvinfo : EIATTR_MAXREG_COUNT
	.align		4
        /*005c*/ 	.byte	0x03, 0x1b
        /*005e*/ 	.short	0x00ff


	//----- nvinfo : EIATTR_MERCURY_ISA_VERSION
	.align		4
        /*0060*/ 	.byte	0x03, 0x5f
        /*0062*/ 	.short	0x0101


	//----- nvinfo : EIATTR_VRC_CTA_INIT_COUNT
	.align		4
        /*0064*/ 	.byte	0x02, 0x4a
	.zero		1
	.zero		1


	//----- nvinfo : EIATTR_EXIT_INSTR_OFFSETS
	.align		4
        /*0068*/ 	.byte	0x04, 0x1c
        /*006a*/ 	.short	(.L_19 - .L_18)


	//   ....[0]....
.L_18:
        /*006c*/ 	.word	0x000000d0


	//   ....[1]....
        /*0070*/ 	.word	0x00000150


	//   ....[2]....
        /*0074*/ 	.word	0x00001180


	//----- nvinfo : EIATTR_CBANK_PARAM_SIZE
	.align		4
.L_19:
        /*0078*/ 	.byte	0x03, 0x19
        /*007a*/ 	.short	0x0020


	//----- nvinfo : EIATTR_PARAM_CBANK
	.align		4
        /*007c*/ 	.byte	0x04, 0x0a
        /*007e*/ 	.short	(.L_21 - .L_20)
	.align		4
.L_20:
        /*0080*/ 	.word	index@(.nv.constant0._Z11conv2d_cudaPPdS0_S0_ii)
        /*0084*/ 	.short	0x0380
        /*0086*/ 	.short	0x0020


	//----- nvinfo : EIATTR_SW_WAR
	.align		4
.L_21:
        /*0088*/ 	.byte	0x04, 0x36
        /*008a*/ 	.short	(.L_23 - .L_22)
.L_22:
        /*008c*/ 	.word	0x00000008
.L_23:


//--------------------- .nv.callgraph             --------------------------
	.section	.nv.callgraph,"",@"SHT_CUDA_CALLGRAPH"
	.align	4
	.sectionentsize	8
	.align		4
        /*0000*/ 	.word	0x00000000
	.align		4
        /*0004*/ 	.word	0xffffffff
	.align		4
        /*0008*/ 	.word	0x00000000
	.align		4
        /*000c*/ 	.word	0xfffffffe
	.align		4
        /*0010*/ 	.word	0x00000000
	.align		4
        /*0014*/ 	.word	0xfffffffd
	.align		4
        /*0018*/ 	.word	0x00000000
	.align		4
        /*001c*/ 	.word	0xfffffffc


//--------------------- .text._Z11conv2d_cudaPPdS0_S0_ii --------------------------
	.section	.text._Z11conv2d_cudaPPdS0_S0_ii,"ax",@progbits
	.align	128
        .global         _Z11conv2d_cudaPPdS0_S0_ii
        .type           _Z11conv2d_cudaPPdS0_S0_ii,@function
        .size           _Z11conv2d_cudaPPdS0_S0_ii,(.L_x_7 - _Z11conv2d_cudaPPdS0_S0_ii)
        .other          _Z11conv2d_cudaPPdS0_S0_ii,@"STO_CUDA_ENTRY STV_DEFAULT"
_Z11conv2d_cudaPPdS0_S0_ii:
.text._Z11conv2d_cudaPPdS0_S0_ii:
[----:B------:R-:W-:Y:S01]  /*0000*/  LDC R1, c[0x0][0x37c] ;  /* 0x0000df00ff017b82 */ /* 0x000fe20000000800 */
[----:B------:R-:W0:Y:S07]  /*0010*/  S2R R0, SR_TID.X ;  /* 0x0000000000007919 */ /* 0x000e2e0000002100 */
[----:B------:R-:W1:Y:S01]  /*0020*/  LDC.64 R4, c[0x0][0x398] ;  /* 0x0000e600ff047b82 */ /* 0x000e620000000a00 */
[----:B------:R-:W0:Y:S01]  /*0030*/  LDCU UR4, c[0x0][0x360] ;  /* 0x00006c00ff0477ac */ /* 0x000e220008000800 */
[----:B------:R-:W0:Y:S01]  /*0040*/  S2R R3, SR_CTAID.X ;  /* 0x0000000000037919 */ /* 0x000e220000002500 */
[----:B------:R-:W2:Y:S01]  /*0050*/  LDCU UR5, c[0x0][0x364] ;  /* 0x00006c80ff0577ac */ /* 0x000ea20008000800 */
[----:B------:R-:W2:Y:S01]  /*0060*/  S2R R2, SR_TID.Y ;  /* 0x0000000000027919 */ /* 0x000ea20000002200 */
[----:B------:R-:W2:Y:S01]  /*0070*/  S2R R7, SR_CTAID.Y ;  /* 0x0000000000077919 */ /* 0x000ea20000002600 */
[----:B-1----:R-:W-:-:S02]  /*0080*/  IMAD.IADD R4, R4, 0x1, -R5 ;  /* 0x0000000104047824 */ /* 0x002fc400078e0a05 */
[----:B0-----:R-:W-:Y:S02]  /*0090*/  IMAD R0, R3, UR4, R0 ;  /* 0x0000000403007c24 */ /* 0x001fe4000f8e0200 */
[----:B--2---:R-:W-:-:S05]  /*00a0*/  IMAD R3, R7, UR5, R2 ;  /* 0x0000000507037c24 */ /* 0x004fca000f8e0202 */
[----:B------:R-:W-:-:S04]  /*00b0*/  VIMNMX R7, PT, PT, R0, R3, !PT ;  /* 0x0000000300077248 */ /* 0x000fc80007fe0100 */
[----:B------:R-:W-:-:S13]  /*00c0*/  ISETP.GT.AND P0, PT, R7, R4, PT ;  /* 0x000000040700720c */ /* 0x000fda0003f04270 */
[----:B------:R-:W-:Y:S05]  /*00d0*/  @P0 EXIT ;  /* 0x000000000000094d */ /* 0x000fea0003800000 */
[----:B------:R-:W0:Y:S01]  /*00e0*/  LDC.64 R8, c[0x0][0x390] ;  /* 0x0000e400ff087b82 */ /* 0x000e220000000a00 */
[----:B------:R-:W1:Y:S01]  /*00f0*/  LDCU.64 UR6, c[0x0][0x358] ;  /* 0x00006b00ff0677ac */ /* 0x000e620008000a00 */
[----:B0-----:R-:W-:-:S05]  /*0100*/  IMAD.WIDE R8, R0, 0x8, R8 ;  /* 0x0000000800087825 */ /* 0x001fca00078e0208 */
[----:B-1----:R-:W2:Y:S01]  /*0110*/  LDG.E.64 R6, desc[UR6][R8.64] ;  /* 0x0000000608067981 */ /* 0x002ea2000c1e1b00 */
[----:B------:R-:W-:Y:S01]  /*0120*/  ISETP.GE.AND P0, PT, R5, 0x1, PT ;  /* 0x000000010500780c */ /* 0x000fe20003f06270 */
[----:B--2---:R-:W-:-:S05]  /*0130*/  IMAD.WIDE.U32 R6, R3, 0x8, R6 ;  /* 0x0000000803067825 */ /* 0x004fca00078e0006 */
[----:B------:R0:W-:Y:S07]  /*0140*/  STG.E.64 desc[UR6][R6.64], RZ ;  /* 0x000000ff06007986 */ /* 0x0001ee000c101b06 */
[----:B------:R-:W-:Y:S05]  /*0150*/  @!P0 EXIT ;  /* 0x000000000000894d */ /* 0x000fea0003800000 */
[----:B------:R-:W-:Y:S01]  /*0160*/  LOP3.LUT R2, R5, 0x7, RZ, 0xc0, !PT ;  /* 0x0000000705027812 */ /* 0x000fe200078ec0ff */
[----:B0-----:R-:W-:Y:S01]  /*0170*/  IMAD.SHL.U32 R6, R3, 0x8, RZ ;  /* 0x0000000803067824 */ /* 0x001fe200078e00ff */
[C---:B------:R-:W-:Y:S01]  /*0180*/  LOP3.LUT R4, R5.reuse, 0x3, RZ, 0xc0, !PT ;  /* 0x0000000305047812 */ /* 0x040fe200078ec0ff */
[----:B------:R-:W-:Y:S01]  /*0190*/  IMAD.MOV.U32 R21, RZ, RZ, RZ ;  /* 0x000000ffff157224 */ /* 0x000fe200078e00ff */
[----:B------:R-:W-:Y:S02]  /*01a0*/  LOP3.LUT R5, R5, 0x7ffffff8, RZ, 0xc0, !PT ;  /* 0x7ffffff805057812 */ /* 0x000fe400078ec0ff */
[----:B------:R-:W-:-:S03]  /*01b0*/  SHF.R.U32.HI R7, RZ, 0x1d, R3 ;  /* 0x0000001dff077819 */ /* 0x000fc60000011603 */
[----:B------:R-:W-:-:S07]  /*01c0*/  IMAD.MOV R20, RZ, RZ, -R5 ;  /* 0x000000ffff147224 */ /* 0x000fce00078e0a05 */
.L_x_5:
[----:B0-----:R-:W0:Y:S01]  /*01d0*/  LDC.64 R10, c[0x0][0x388] ;  /* 0x0000e200ff0a7b82 */ /* 0x001e220000000a00 */
[----:B-1----:R-:W1:Y:S01]  /*01e0*/  LDCU UR8, c[0x0][0x39c] ;  /* 0x00007380ff0877ac */ /* 0x002e620008000800 */
[----:B--2---:R-:W-:Y:S02]  /*01f0*/  IMAD.IADD R15, R0, 0x1, R21 ;  /* 0x00000001000f7824 */ /* 0x004fe400078e0215 */
[----:B------:R-:W-:-:S04]  /*0200*/  IMAD.MOV.U32 R22, RZ, RZ, RZ ;  /* 0x000000ffff167224 */ /* 0x000fc800078e00ff */
[----:B------:R-:W2:Y:S01]  /*0210*/  LDC.64 R12, c[0x0][0x380] ;  /* 0x0000e000ff0c7b82 */ /* 0x000ea20000000a00 */
[----:B-1----:R-:W-:Y:S01]  /*0220*/  UISETP.GE.U32.AND UP0, UPT, UR8, 0x8, UPT ;  /* 0x000000080800788c */ /* 0x002fe2000bf06070 */
[----:B0-----:R-:W-:-:S04]  /*0230*/  IMAD.WIDE.U32 R10, R21, 0x8, R10 ;  /* 0x00000008150a7825 */ /* 0x001fc800078e000a */
[----:B------:R-:W-:Y:S02]  /*0240*/  VIADD R21, R21, 0x1 ;  /* 0x0000000115157836 */ /* 0x000fe40000000000 */
[----:B--2---:R-:W-:-:S03]  /*0250*/  IMAD.WIDE R12, R15, 0x8, R12 ;  /* 0x000000080f0c7825 */ /* 0x004fc600078e020c */
[----:B------:R-:W-:Y:S01]  /*0260*/  ISETP.NE.AND P0, PT, R21, UR8, PT ;  /* 0x0000000815007c0c */ /* 0x000fe2000bf05270 */
[----:B------:R-:W-:-:S12]  /*0270*/  BRA.U !UP0, `(.L_x_0) ;  /* 0x0000000508fc7547 */ /* 0x000fd8000b800000 */
[----:B------:R-:W-:Y:S01]  /*0280*/  SHF.R.U32.HI R7, RZ, 0x1d, R3 ;  /* 0x0000001dff077819 */ /* 0x000fe20000011603 */
[----:B------:R-:W-:Y:S01]  /*0290*/  IMAD.SHL.U32 R6, R3, 0x8, RZ ;  /* 0x0000000803067824 */ /* 0x000fe200078e00ff */
[----:B------:R-:W-:Y:S01]  /*02a0*/  UMOV UR4, URZ ;  /* 0x000000ff00047c82 */ /* 0x000fe20008000000 */
[----:B------:R-:W-:Y:S01]  /*02b0*/  IMAD.MOV.U32 R26, RZ, RZ, R20 ;  /* 0x000000ffff1a7224 */ /* 0x000fe200078e0014 */
[----:B------:R-:W-:Y:S01]  /*02c0*/  UMOV UR5, URZ ;  /* 0x000000ff00057c82 */ /* 0x000fe20008000000 */
[----:B------:R-:W-:Y:S02]  /*02d0*/  IMAD.MOV.U32 R24, RZ, RZ, R6 ;  /* 0x000000ffff187224 */ /* 0x000fe400078e0006 */
[----:B------:R-:W-:-:S07]  /*02e0*/  IMAD.MOV.U32 R25, RZ, RZ, R7 ;  /* 0x000000ffff197224 */ /* 0x000fce00078e0007 */
.L_x_1:
[----:B------:R-:W2:Y:S04]  /*02f0*/  LDG.E.64 R18, desc[UR6][R12.64] ;  /* 0x000000060c127981 */ /* 0x000ea8000c1e1b00 */
[----:B0-----:R-:W3:Y:S04]  /*0300*/  LDG.E.64 R16, desc[UR6][R10.64] ;  /* 0x000000060a107981 */ /* 0x001ee8000c1e1b00 */
[----:B------:R-:W4:Y:S01]  /*0310*/  LDG.E.64 R14, desc[UR6][R8.64] ;  /* 0x00000006080e7981 */ /* 0x000f22000c1e1b00 */
[----:B--2---:R-:W-:-:S05]  /*0320*/  IADD3 R22, P1, PT, R18, R24, RZ ;  /* 0x0000001812167210 */ /* 0x004fca0007f3e0ff */
[----:B------:R-:W-:Y:S01]  /*0330*/  IMAD.X R23, R19, 0x1, R25, P1 ;  /* 0x0000000113177824 */ /* 0x000fe200008e0619 */
[----:B---3--:R-:W-:Y:S02]  /*0340*/  IADD3 R18, P1, PT, R16, UR4, RZ ;  /* 0x0000000410127c10 */ /* 0x008fe4000ff3e0ff */
[----:B----4-:R-:W-:Y:S02]  /*0350*/  IADD3 R16, P2, PT, R14, R6, RZ ;  /* 0x000000060e107210 */ /* 0x010fe40007f5e0ff */
[----:B------:R-:W-:Y:S01]  /*0360*/  IADD3.X R19, PT, PT, R17, UR5, RZ, P1, !PT ;  /* 0x0000000511137c10 */ /* 0x000fe20008ffe4ff */
[----:B------:R-:W2:Y:S02]  /*0370*/  LDG.E.64 R22, desc[UR6][R22.64] ;  /* 0x0000000616167981 */ /* 0x000ea4000c1e1b00 */
[----:B------:R-:W-:-:S03]  /*0380*/  IMAD.X R17, R15, 0x1, R7, P2 ;  /* 0x000000010f117824 */ /* 0x000fc600010e0607 */
[----:B------:R-:W2:Y:S04]  /*0390*/  LDG.E.64 R18, desc[UR6][R18.64] ;  /* 0x0000000612127981 */ /* 0x000ea8000c1e1b00 */
[----:B------:R-:W2:Y:S02]  /*03a0*/  LDG.E.64 R14, desc[UR6][R16.64] ;  /* 0x00000006100e7981 */ /* 0x000ea4000c1e1b00 */
[----:B--2---:R-:W-:-:S07]  /*03b0*/  DFMA R22, R22, R18, R14 ;  /* 0x000000121616722b */ /* 0x004fce000000000e */
[----:B------:R0:W-:Y:S04]  /*03c0*/  STG.E.64 desc[UR6][R16.64], R22 ;  /* 0x0000001610007986 */ /* 0x0001e8000c101b06 */
[----:B------:R-:W2:Y:S04]  /*03d0*/  LDG.E.64 R28, desc[UR6][R12.64] ;  /* 0x000000060c1c7981 */ /* 0x000ea8000c1e1b00 */
[----:B------:R-:W3:Y:S04]  /*03e0*/  LDG.E.64 R14, desc[UR6][R10.64] ;  /* 0x000000060a0e7981 */ /* 0x000ee8000c1e1b00 */
[----:B------:R-:W4:Y:S01]  /*03f0*/  LDG.E.64 R18, desc[UR6][R8.64] ;  /* 0x0000000608127981 */ /* 0x000f22000c1e1b00 */
[----:B--2---:R-:W-:-:S05]  /*0400*/  IADD3 R28, P1, PT, R28, R24, RZ ;  /* 0x000000181c1c7210 */ /* 0x004fca0007f3e0ff */
[----:B------:R-:W-:Y:S01]  /*0410*/  IMAD.X R29, R29, 0x1, R25, P1 ;  /* 0x000000011d1d7824 */ /* 0x000fe200008e0619 */
[----:B---3--:R-:W-:Y:S02]  /*0420*/  IADD3 R14, P1, PT, R14, UR4, RZ ;  /* 0x000000040e0e7c10 */ /* 0x008fe4000ff3e0ff */
[----:B----4-:R-:W-:Y:S02]  /*0430*/  IADD3 R18, P2, PT, R18, R6, RZ ;  /* 0x0000000612127210 */ /* 0x010fe40007f5e0ff */
[----:B------:R-:W-:Y:S01]  /*0440*/  IADD3.X R15, PT, PT, R15, UR5, RZ, P1, !PT ;  /* 0x000000050f0f7c10 */ /* 0x000fe20008ffe4ff */
[----:B0-----:R-:W2:Y:S02]  /*0450*/  LDG.E.64 R22, desc[UR6][R28.64+0x8] ;  /* 0x000008061c167981 */ /* 0x001ea4000c1e1b00 */
[----:B------:R-:W-:Y:S02]  /*0460*/  IMAD.X R19, R19, 0x1, R7, P2 ;  /* 0x0000000113137824 */ /* 0x000fe400010e0607 */
[----:B------:R-:W2:Y:S04]  /*0470*/  LDG.E.64 R16, desc[UR6][R14.64+0x8] ;  /* 0x000008060e107981 */ /* 0x000ea8000c1e1b00 */
[----:B------:R-:W2:Y:S02]  /*0480*/  LDG.E.64 R14, desc[UR6][R18.64] ;  /* 0x00000006120e7981 */ /* 0x000ea4000c1e1b00 */
[----:B--2---:R-:W-:-:S07]  /*0490*/  DFMA R14, R22, R16, R14 ;  /* 0x00000010160e722b */ /* 0x004fce000000000e */
[----:B------:R0:W-:Y:S04]  /*04a0*/  STG.E.64 desc[UR6][R18.64], R14 ;  /* 0x0000000e12007986 */ /* 0x0001e8000c101b06 */
[----:B------:R-:W2:Y:S04]  /*04b0*/  LDG.E.64 R22, desc[UR6][R12.64] ;  /* 0x000000060c167981 */ /* 0x000ea8000c1e1b00 */
[----:B------:R-:W3:Y:S04]  /*04c0*/  LDG.E.64 R16, desc[UR6][R8.64] ;  /* 0x0000000608107981 */ /* 0x000ee8000c1e1b00 */
[----:B0-----:R-:W4:Y:S01]  /*04d0*/  LDG.E.64 R14, desc[UR6][R10.64] ;  /* 0x000000060a0e7981 */ /* 0x001f22000c1e1b00 */
[----:B--2---:R-:W-:-:S02]  /*04e0*/  IADD3 R22, P1, PT, R22, R24, RZ ;  /* 0x0000001816167210 */ /* 0x004fc40007f3e0ff */
[----:B---3--:R-:W-:-:S03]  /*04f0*/  IADD3 R16, P2, PT, R16, R6, RZ ;  /* 0x0000000610107210 */ /* 0x008fc60007f5e0ff */
[----:B------:R-:W-:Y:S01]  /*0500*/  IMAD.X R23, R23, 0x1, R25, P1 ;  /* 0x0000000117177824 */ /* 0x000fe200008e0619 */
[----:B----4-:R-:W-:-:S05]  /*0510*/  IADD3 R28, P1, PT, R14, UR4, RZ ;  /* 0x000000040e1c7c10 */ /* 0x010fca000ff3e0ff */
[----:B------:R-:W2:Y:S01]  /*0520*/  LDG.E.64 R22, desc[UR6][R22.64+0x10] ;  /* 0x0000100616167981 */ /* 0x000ea2000c1e1b00 */
[----:B------:R-:W-:Y:S02]  /*0530*/  IADD3.X R17, PT, PT, R17, R7, RZ, P2, !PT ;  /* 0x0000000711117210 */ /* 0x000fe400017fe4ff */
[----:B------:R-:W-:-:S03]  /*0540*/  IADD3.X R29, PT, PT, R15, UR5, RZ, P1, !PT ;  /* 0x000000050f1d7c10 */ /* 0x000fc60008ffe4ff */
        /* <DEDUP_REMOVED lines=12> */
[----:B------:R-:W2:Y:S02]  /*0610*/  LDG.E.64 R22, desc[UR6][R22.64+0x18] ;  /* 0x0000180616167981 */ /* 0x000ea4000c1e1b00 */
[----:B------:R-:W-:Y:S02]  /*0620*/  IMAD.X R19, R19, 0x1, R7, P2 ;  /* 0x0000000113137824 */ /* 0x000fe400010e0607 */
[----:B0-----:R-:W2:Y:S04]  /*0630*/  LDG.E.64 R16, desc[UR6][R14.64+0x18] ;  /* 0x000018060e107981 */ /* 0x001ea8000c1e1b00 */
        /* <DEDUP_REMOVED lines=23> */
[----:B----4-:R-:W-:Y:S01]  /*07b0*/  IADD3 R28, P1, PT, R14, UR4, RZ ;  /* 0x000000040e1c7c10 */ /* 0x010fe2000ff3e0ff */
[----:B------:R-:W-:-:S04]  /*07c0*/  IMAD.X R19, R19, 0x1, R7, P2 ;  /* 0x0000000113137824 */ /* 0x000fc800010e0607 */
[----:B------:R-:W2:Y:S01]  /*07d0*/  LDG.E.64 R22, desc[UR6][R22.64+0x28] ;  /* 0x0000280616167981 */ /* 0x000ea2000c1e1b00 */
[----:B------:R-:W-:-:S03]  /*07e0*/  IADD3.X R29, PT, PT, R15, UR5, RZ, P1, !PT ;  /* 0x000000050f1d7c10 */ /* 0x000fc60008ffe4ff */
        /* <DEDUP_REMOVED lines=11> */
[----:B------:R-:W-:-:S03]  /*08a0*/  IMAD.X R17, R17, 0x1, R7, P2 ;  /* 0x0000000111117824 */ /* 0x000fc600010e0607 */
[----:B------:R-:W-:Y:S02]  /*08b0*/  IADD3.X R29, PT, PT, R23, UR5, RZ, P1, !PT ;  /* 0x00000005171d7c10 */ /* 0x000fe40008ffe4ff */
[----:B------:R-:W2:Y:S04]  /*08c0*/  LDG.E.64 R22, desc[UR6][R14.64+0x30] ;  /* 0x000030060e167981 */ /* 0x000ea8000c1e1b00 */
        /* <DEDUP_REMOVED lines=15> */
[----:B0-----:R-:W2:Y:S01]  /*09c0*/  LDG.E.64 R16, desc[UR6][R14.64] ;  /* 0x000000060e107981 */ /* 0x001ea2000c1e1b00 */
[----:B------:R-:W-:-:S05]  /*09d0*/  VIADD R26, R26, 0x8 ;  /* 0x000000081a1a7836 */ /* 0x000fca0000000000 */
[----:B------:R-:W-:Y:S01]  /*09e0*/  ISETP.NE.AND P1, PT, R26, RZ, PT ;  /* 0x000000ff1a00720c */ /* 0x000fe20003f25270 */
[----:B------:R-:W-:Y:S01]  /*09f0*/  UIADD3 UR4, UP0, UPT, UR4, 0x40, URZ ;  /* 0x0000004004047890 */ /* 0x000fe2000ff1e0ff */
[----:B------:R-:W-:-:S03]  /*0a00*/  IADD3 R24, P2, PT, R24, 0x40, RZ ;  /* 0x0000004018187810 */ /* 0x000fc60007f5e0ff */
[----:B------:R-:W-:Y:S01]  /*0a10*/  UIADD3.X UR5, UPT, UPT, URZ, UR5, URZ, UP0, !UPT ;  /* 0x00000005ff057290 */ /* 0x000fe200087fe4ff */
[----:B------:R-:W-:Y:S01]  /*0a20*/  IADD3.X R25, PT, PT, RZ, R25, RZ, P2, !PT ;  /* 0x00000019ff197210 */ /* 0x000fe200017fe4ff */
[----:B--2---:R-:W-:-:S07]  /*0a30*/  DFMA R16, R22, R18, R16 ;  /* 0x000000121610722b */ /* 0x004fce0000000010 */
[----:B------:R0:W-:Y:S01]  /*0a40*/  STG.E.64 desc[UR6][R14.64], R16 ;  /* 0x000000100e007986 */ /* 0x0001e2000c101b06 */
[----:B------:R-:W-:Y:S05]  /*0a50*/  @P1 BRA `(.L_x_1) ;  /* 0xfffffff800241947 */ /* 0x000fea000383ffff */
[----:B------:R-:W-:-:S07]  /*0a60*/  IMAD.MOV.U32 R22, RZ, RZ, R5 ;  /* 0x000000ffff167224 */ /* 0x000fce00078e0005 */
.L_x_0:
[----:B------:R-:W-:-:S13]  /*0a70*/  ISETP.NE.AND P1, PT, R2, RZ, PT ;  /* 0x000000ff0200720c */ /* 0x000fda0003f25270 */
[----:B------:R-:W-:Y:S05]  /*0a80*/  @!P1 BRA `(.L_x_2) ;  /* 0x0000000400b89947 */ /* 0x000fea0003800000 */
[----:B0-----:R-:W-:Y:S01]  /*0a90*/  VIADD R14, R2, 0xffffffff ;  /* 0xffffffff020e7836 */ /* 0x001fe20000000000 */
[----:B------:R-:W-:-:S04]  /*0aa0*/  ISETP.NE.AND P1, PT, R4, RZ, PT ;  /* 0x000000ff0400720c */ /* 0x000fc80003f25270 */
[----:B------:R-:W-:-:S13]  /*0ab0*/  ISETP.GE.U32.AND P2, PT, R14, 0x3, PT ;  /* 0x000000030e00780c */ /* 0x000fda0003f46070 */
[----:B------:R-:W-:Y:S05]  /*0ac0*/  @!P2 BRA `(.L_x_3) ;  /* 0x0000000000eca947 */ /* 0x000fea0003800000 */
[----:B------:R-:W2:Y:S04]  /*0ad0*/  LDG.E.64 R14, desc[UR6][R8.64] ;  /* 0x00000006080e7981 */ /* 0x000ea8000c1e1b00 */
[----:B------:R-:W3:Y:S04]  /*0ae0*/  LDG.E.64 R24, desc[UR6][R12.64] ;  /* 0x000000060c187981 */ /* 0x000ee8000c1e1b00 */
[----:B------:R-:W4:Y:S01]  /*0af0*/  LDG.E.64 R26, desc[UR6][R10.64] ;  /* 0x000000060a1a7981 */ /* 0x000f22000c1e1b00 */
[C---:B------:R-:W-:Y:S01]  /*0b00*/  IMAD.SHL.U32 R6, R3.reuse, 0x8, RZ ;  /* 0x0000000803067824 */ /* 0x040fe200078e00ff */
[----:B------:R-:W-:Y:S01]  /*0b10*/  SHF.R.U32.HI R7, RZ, 0x1d, R3 ;  /* 0x0000001dff077819 */ /* 0x000fe20000011603 */
[----:B------:R-:W-:-:S03]  /*0b20*/  IMAD.IADD R17, R3, 0x1, R22 ;  /* 0x0000000103117824 */ /* 0x000fc600078e0216 */
[----:B--2---:R-:W-:Y:S01]  /*0b30*/  IADD3 R28, P2, PT, R14, R6, RZ ;  /* 0x000000060e1c7210 */ /* 0x004fe20007f5e0ff */
[----:B---3--:R-:W-:-:S04]  /*0b40*/  IMAD.WIDE.U32 R24, R17, 0x8, R24 ;  /* 0x0000000811187825 */ /* 0x008fc800078e0018 */
[----:B----4-:R-:W-:Y:S01]  /*0b50*/  IMAD.WIDE.U32 R26, R22, 0x8, R26 ;  /* 0x00000008161a7825 */ /* 0x010fe200078e001a */
[----:B------:R0:W2:Y:S03]  /*0b60*/  LDG.E.64 R18, desc[UR6][R24.64] ;  /* 0x0000000618127981 */ /* 0x0000a6000c1e1b00 */
[----:B------:R-:W-:Y:S01]  /*0b70*/  IMAD.X R29, R15, 0x1, R7, P2 ;  /* 0x000000010f1d7824 */ /* 0x000fe200010e0607 */
[----:B------:R-:W2:Y:S04]  /*0b80*/  LDG.E.64 R16, desc[UR6][R26.64] ;  /* 0x000000061a107981 */ /* 0x000ea8000c1e1b00 */
[----:B------:R-:W2:Y:S01]  /*0b90*/  LDG.E.64 R14, desc[UR6][R28.64] ;  /* 0x000000061c0e7981 */ /* 0x000ea2000c1e1b00 */
[----:B0-----:R-:W-:Y:S01]  /*0ba0*/  IADD3 R24, P2, PT, R3, R22, RZ ;  /* 0x0000001603187210 */ /* 0x001fe20007f5e0ff */
[----:B--2---:R-:W-:-:S07]  /*0bb0*/  DFMA R14, R18, R16, R14 ;  /* 0x00000010120e722b */ /* 0x004fce000000000e */
[----:B------:R0:W-:Y:S04]  /*0bc0*/  STG.E.64 desc[UR6][R28.64], R14 ;  /* 0x0000000e1c007986 */ /* 0x0001e8000c101b06 */
[----:B------:R-:W2:Y:S04]  /*0bd0*/  LDG.E.64 R16, desc[UR6][R12.64] ;  /* 0x000000060c107981 */ /* 0x000ea8000c1e1b00 */
[----:B------:R-:W3:Y:S04]  /*0be0*/  LDG.E.64 R18, desc[UR6][R10.64] ;  /* 0x000000060a127981 */ /* 0x000ee8000c1e1b00 */
[----:B0-----:R-:W4:Y:S01]  /*0bf0*/  LDG.E.64 R14, desc[UR6][R8.64] ;  /* 0x00000006080e7981 */ /* 0x001f22000c1e1b00 */
[----:B------:R-:W-:-:S02]  /*0c00*/  IMAD.X R25, RZ, RZ, RZ, P2 ;  /* 0x000000ffff197224 */ /* 0x000fc400010e06ff */
[----:B------:R-:W-:-:S03]  /*0c10*/  IMAD.SHL.U32 R23, R24, 0x8, RZ ;  /* 0x0000000818177824 */ /* 0x000fc600078e00ff */
[----:B------:R-:W-:Y:S02]  /*0c20*/  SHF.L.U64.HI R24, R24, 0x3, R25 ;  /* 0x0000000318187819 */ /* 0x000fe40000010219 */
[----:B--2---:R-:W-:-:S05]  /*0c30*/  IADD3 R26, P2, PT, R16, R23, RZ ;  /* 0x00000017101a7210 */ /* 0x004fca0007f5e0ff */
[----:B------:R-:W-:Y:S01]  /*0c40*/  IMAD.X R27, R17, 0x1, R24, P2 ;  /* 0x00000001111b7824 */ /* 0x000fe200010e0618 */
[----:B----4-:R-:W-:Y:S01]  /*0c50*/  IADD3 R28, P2, PT, R14, R6, RZ ;  /* 0x000000060e1c7210 */ /* 0x010fe20007f5e0ff */
[----:B---3--:R-:W-:-:S04]  /*0c60*/  IMAD.WIDE.U32 R18, R22, 0x8, R18 ;  /* 0x0000000816127825 */ /* 0x008fc800078e0012 */
[----:B------:R-:W2:Y:S01]  /*0c70*/  LDG.E.64 R26, desc[UR6][R26.64+0x8] ;  /* 0x000008061a1a7981 */ /* 0x000ea2000c1e1b00 */
        /* <DEDUP_REMOVED lines=10> */
[----:B---3--:R-:W-:Y:S01]  /*0d20*/  IADD3 R16, P2, PT, R16, R6, RZ ;  /* 0x0000000610107210 */ /* 0x008fe20007f5e0ff */
[----:B----4-:R-:W-:-:S04]  /*0d30*/  IMAD.WIDE.U32 R18, R22, 0x8, R18 ;  /* 0x0000000816127825 */ /* 0x010fc800078e0012 */
[----:B------:R-:W2:Y:S01]  /*0d40*/  LDG.E.64 R14, desc[UR6][R14.64+0x10] ;  /* 0x000010060e0e7981 */ /* 0x000ea2000c1e1b00 */
[----:B------:R-:W-:-:S03]  /*0d50*/  IMAD.X R17, R17, 0x1, R7, P2 ;  /* 0x0000000111117824 */ /* 0x000fc600010e0607 */
[----:B------:R-:W2:Y:S04]  /*0d60*/  LDG.E.64 R18, desc[UR6][R18.64+0x10] ;  /* 0x0000100612127981 */ /* 0x000ea8000c1e1b00 */
[----:B0-----:R-:W2:Y:S02]  /*0d70*/  LDG.E.64 R26, desc[UR6][R16.64] ;  /* 0x00000006101a7981 */ /* 0x001ea4000c1e1b00 */
[----:B--2---:R-:W-:-:S07]  /*0d80*/  DFMA R18, R14, R18, R26 ;  /* 0x000000120e12722b */ /* 0x004fce000000001a */
[----:B------:R0:W-:Y:S04]  /*0d90*/  STG.E.64 desc[UR6][R16.64], R18 ;  /* 0x0000001210007986 */ /* 0x0001e8000c101b06 */
[----:B------:R-:W2:Y:S04]  /*0da0*/  LDG.E.64 R14, desc[UR6][R12.64] ;  /* 0x000000060c0e7981 */ /* 0x000ea8000c1e1b00 */
[----:B------:R-:W3:Y:S04]  /*0db0*/  LDG.E.64 R26, desc[UR6][R8.64] ;  /* 0x00000006081a7981 */ /* 0x000ee8000c1e1b00 */
[----:B------:R-:W4:Y:S01]  /*0dc0*/  LDG.E.64 R28, desc[UR6][R10.64] ;  /* 0x000000060a1c7981 */ /* 0x000f22000c1e1b00 */
[----:B--2---:R-:W-:-:S04]  /*0dd0*/  IADD3 R14, P2, PT, R14, R23, RZ ;  /* 0x000000170e0e7210 */ /* 0x004fc80007f5e0ff */
[----:B------:R-:W-:Y:S02]  /*0de0*/  IADD3.X R15, PT, PT, R15, R24, RZ, P2, !PT ;  /* 0x000000180f0f7210 */ /* 0x000fe400017fe4ff */
[----:B---3--:R-:W-:Y:S01]  /*0df0*/  IADD3 R24, P2, PT, R26, R6, RZ ;  /* 0x000000061a187210 */ /* 0x008fe20007f5e0ff */
[----:B----4-:R-:W-:-:S03]  /*0e00*/  IMAD.WIDE.U32 R28, R22, 0x8, R28 ;  /* 0x00000008161c7825 */ /* 0x010fc600078e001c */
[----:B------:R-:W2:Y:S01]  /*0e10*/  LDG.E.64 R14, desc[UR6][R14.64+0x18] ;  /* 0x000018060e0e7981 */ /* 0x000ea2000c1e1b00 */
[----:B------:R-:W-:-:S03]  /*0e20*/  IMAD.X R25, R27, 0x1, R7, P2 ;  /* 0x000000011b197824 */ /* 0x000fc600010e0607 */
[----:B------:R-:W2:Y:S04]  /*0e30*/  LDG.E.64 R28, desc[UR6][R28.64+0x18] ;  /* 0x000018061c1c7981 */ /* 0x000ea8000c1e1b00 */
[----:B0-----:R-:W2:Y:S01]  /*0e40*/  LDG.E.64 R16, desc[UR6][R24.64] ;  /* 0x0000000618107981 */ /* 0x001ea2000c1e1b00 */
[----:B------:R-:W-:Y:S01]  /*0e50*/  VIADD R22, R22, 0x4 ;  /* 0x0000000416167836 */ /* 0x000fe20000000000 */
[----:B--2---:R-:W-:-:S07]  /*0e60*/  DFMA R16, R14, R28, R16 ;  /* 0x0000001c0e10722b */ /* 0x004fce0000000010 */
[----:B------:R0:W-:Y:S04]  /*0e70*/  STG.E.64 desc[UR6][R24.64], R16 ;  /* 0x0000001018007986 */ /* 0x0001e8000c101b06 */
.L_x_3:
[----:B------:R-:W-:Y:S05]  /*0e80*/  @!P1 BRA `(.L_x_2) ;  /* 0x0000000000b89947 */ /* 0x000fea0003800000 */
[----:B------:R-:W-:Y:S01]  /*0e90*/  ISETP.NE.AND P1, PT, R4, 0x1, PT ;  /* 0x000000010400780c */ /* 0x000fe20003f25270 */
[----:B------:R-:W-:-:S12]  /*0ea0*/  ULOP3.LUT UP0, URZ, UR8, 0x1, URZ, 0xc0, !UPT ;  /* 0x0000000108ff7892 */ /* 0x000fd8000f80c0ff */
[----:B------:R-:W-:Y:S05]  /*0eb0*/  @!P1 BRA `(.L_x_4) ;  /* 0x0000000000749947 */ /* 0x000fea0003800000 */
[----:B------:R-:W2:Y:S04]  /*0ec0*/  LDG.E.64 R14, desc[UR6][R8.64] ;  /* 0x00000006080e7981 */ /* 0x000ea8000c1e1b00 */
[----:B------:R-:W3:Y:S04]  /*0ed0*/  LDG.E.64 R28, desc[UR6][R12.64] ;  /* 0x000000060c1c7981 */ /* 0x000ee8000c1e1b00 */
[----:B------:R-:W4:Y:S01]  /*0ee0*/  LDG.E.64 R26, desc[UR6][R10.64] ;  /* 0x000000060a1a7981 */ /* 0x000f22000c1e1b00 */
[----:B0-----:R-:W-:Y:S01]  /*0ef0*/  IMAD.IADD R17, R3, 0x1, R22 ;  /* 0x0000000103117824 */ /* 0x001fe200078e0216 */
[----:B--2---:R-:W-:-:S03]  /*0f00*/  IADD3 R24, P1, PT, R14, R6, RZ ;  /* 0x000000060e187210 */ /* 0x004fc60007f3e0ff */
[----:B---3--:R-:W-:-:S04]  /*0f10*/  IMAD.WIDE.U32 R28, R17, 0x8, R28 ;  /* 0x00000008111c7825 */ /* 0x008fc800078e001c */
[----:B----4-:R-:W-:Y:S01]  /*0f20*/  IMAD.WIDE.U32 R26, R22, 0x8, R26 ;  /* 0x00000008161a7825 */ /* 0x010fe200078e001a */
[----:B------:R-:W2:Y:S03]  /*0f30*/  LDG.E.64 R18, desc[UR6][R28.64] ;  /* 0x000000061c127981 */ /* 0x000ea6000c1e1b00 */
[----:B------:R-:W-:Y:S01]  /*0f40*/  IMAD.X R25, R15, 0x1, R7, P1 ;  /* 0x000000010f197824 */ /* 0x000fe200008e0607 */
[----:B------:R-:W2:Y:S04]  /*0f50*/  LDG.E.64 R16, desc[UR6][R26.64] ;  /* 0x000000061a107981 */ /* 0x000ea8000c1e1b00 */
[----:B------:R-:W2:Y:S02]  /*0f60*/  LDG.E.64 R14, desc[UR6][R24.64] ;  /* 0x00000006180e7981 */ /* 0x000ea4000c1e1b00 */
[----:B--2---:R-:W-:-:S07]  /*0f70*/  DFMA R26, R18, R16, R14 ;  /* 0x00000010121a722b */ /* 0x004fce000000000e */
[----:B------:R0:W-:Y:S04]  /*0f80*/  STG.E.64 desc[UR6][R24.64], R26 ;  /* 0x0000001a18007986 */ /* 0x0001e8000c101b06 */
[----:B------:R-:W2:Y:S04]  /*0f90*/  LDG.E.64 R14, desc[UR6][R12.64] ;  /* 0x000000060c0e7981 */ /* 0x000ea8000c1e1b00 */
[----:B------:R-:W3:Y:S04]  /*0fa0*/  LDG.E.64 R16, desc[UR6][R8.64] ;  /* 0x0000000608107981 */ /* 0x000ee8000c1e1b00 */
[----:B------:R-:W4:Y:S01]  /*0fb0*/  LDG.E.64 R18, desc[UR6][R10.64] ;  /* 0x000000060a127981 */ /* 0x000f22000c1e1b00 */
[----:B------:R-:W-:-:S05]  /*0fc0*/  IADD3 R23, P1, PT, R3, R22, RZ ;  /* 0x0000001603177210 */ /* 0x000fca0007f3e0ff */
[----:B------:R-:W-:Y:S01]  /*0fd0*/  IMAD.X R28, RZ, RZ, RZ, P1 ;  /* 0x000000ffff1c7224 */ /* 0x000fe200008e06ff */
[----:B--2---:R-:W-:-:S04]  /*0fe0*/  LEA R14, P1, R23, R14, 0x3 ;  /* 0x0000000e170e7211 */ /* 0x004fc800078218ff */
[----:B------:R-:W-:Y:S02]  /*0ff0*/  LEA.HI.X R15, R23, R15, R28, 0x3, P1 ;  /* 0x0000000f170f7211 */ /* 0x000fe400008f1c1c */
        /* <DEDUP_REMOVED lines=9> */
.L_x_4:
[----:B------:R-:W-:Y:S05]  /*1090*/  BRA.U !UP0, `(.L_x_2) ;  /* 0x0000000108347547 */ /* 0x000fea000b800000 */
[----:B------:R-:W2:Y:S04]  /*10a0*/  LDG.E.64 R14, desc[UR6][R8.64] ;  /* 0x00000006080e7981 */ /* 0x000ea8000c1e1b00 */
[----:B------:R-:W3:Y:S04]  /*10b0*/  LDG.E.64 R12, desc[UR6][R12.64] ;  /* 0x000000060c0c7981 */ /* 0x000ee8000c1e1b00 */
[----:B------:R-:W4:Y:S01]  /*10c0*/  LDG.E.64 R10, desc[UR6][R10.64] ;  /* 0x000000060a0a7981 */ /* 0x000f22000c1e1b00 */
[----:B01----:R-:W-:Y:S01]  /*10d0*/  IMAD.IADD R17, R3, 0x1, R22 ;  /* 0x0000000103117824 */ /* 0x003fe200078e0216 */
[----:B--2---:R-:W-:-:S03]  /*10e0*/  IADD3 R14, P1, PT, R14, R6, RZ ;  /* 0x000000060e0e7210 */ /* 0x004fc60007f3e0ff */
[----:B---3--:R-:W-:-:S04]  /*10f0*/  IMAD.WIDE.U32 R16, R17, 0x8, R12 ;  /* 0x0000000811107825 */ /* 0x008fc800078e000c */
[----:B----4-:R-:W-:Y:S02]  /*1100*/  IMAD.WIDE.U32 R18, R22, 0x8, R10 ;  /* 0x0000000816127825 */ /* 0x010fe400078e000a */
[----:B------:R-:W2:Y:S02]  /*1110*/  LDG.E.64 R16, desc[UR6][R16.64] ;  /* 0x0000000610107981 */ /* 0x000ea4000c1e1b00 */
[----:B------:R-:W-:Y:S02]  /*1120*/  IMAD.X R15, R15, 0x1, R7, P1 ;  /* 0x000000010f0f7824 */ /* 0x000fe400008e0607 */
[----:B------:R-:W2:Y:S04]  /*1130*/  LDG.E.64 R18, desc[UR6][R18.64] ;  /* 0x0000000612127981 */ /* 0x000ea8000c1e1b00 */
[----:B------:R-:W2:Y:S02]  /*1140*/  LDG.E.64 R22, desc[UR6][R14.64] ;  /* 0x000000060e167981 */ /* 0x000ea4000c1e1b00 */
[----:B--2---:R-:W-:-:S07]  /*1150*/  DFMA R22, R16, R18, R22 ;  /* 0x000000121016722b */ /* 0x004fce0000000016 */
[----:B------:R2:W-:Y:S04]  /*1160*/  STG.E.64 desc[UR6][R14.64], R22 ;  /* 0x000000160e007986 */ /* 0x0005e8000c101b06 */
.L_x_2:
[----:B------:R-:W-:Y:S05]  /*1170*/  @P0 BRA `(.L_x_5) ;  /* 0xfffffff000140947 */ /* 0x000fea000383ffff */
[----:B------:R-:W-:Y:S05]  /*1180*/  EXIT ;  /* 0x000000000000794d */ /* 0x000fea0003800000 */
.L_x_6:
[----:B------:R-:W-:-:S00]  /*1190*/  BRA `(.L_x_6) ;  /* 0xfffffffc00fc7947 */ /* 0x000fc0000383ffff */
[----:B------:R-:W-:-:S00]  /*11a0*/  NOP ;  /* 0x0000000000007918 */ /* 0x000fc00000000000 */
        /* <DEDUP_REMOVED lines=13> */
.L_x_7:


//--------------------- .nv.shared.reserved.0     --------------------------
	.section	.nv.shared.reserved.0,"aw",@nobits
	.weak		__nv_reservedSMEM_offset_0_alias
	.size		__nv_reservedSMEM_offset_0_alias, 0, 64
	.other		__nv_reservedSMEM_offset_0_alias,@"STO_CUDA_RESERVED_SHARED STV_DEFAULT"
__nv_reservedSMEM_offset_0_alias:
	.zero		0
	.zero		64


//--------------------- .nv.constant0._Z11conv2d_cudaPPdS0_S0_ii --------------------------
	.section	.nv.constant0._Z11conv2d_cudaPPdS0_S0_ii,"a",@progbits
	.sectionflags	@""
	.align	4
.nv.constant0._Z11conv2d_cudaPPdS0_S0_ii:
	.zero		928


//--------------------- SYMBOLS --------------------------

	.type		.nv.reservedSmem.offset0,@object
	.size		.nv.reservedSmem.offset0,0x4
